//
// Generated by NVIDIA NVVM Compiler
//
// Compiler Build ID: CL-36424714
// Cuda compilation tools, release 13.0, V13.0.88
// Based on NVVM 20.0.0
//

.version 9.0
.target sm_100
.address_size 64

	// .globl	default_function_kernel

.visible .entry default_function_kernel(
	.param .u64 .ptr .align 1 default_function_kernel_param_0,
	.param .u64 .ptr .align 1 default_function_kernel_param_1
)
.maxntid 50
{
	.reg .pred 	%p<2>;
	.reg .b32 	%r<6>;
	.reg .b32 	%f<4>;
	.reg .b64 	%rd<8>;

	ld.param.u64 	%rd1, [default_function_kernel_param_0];
	ld.param.u64 	%rd2, [default_function_kernel_param_1];
	mov.u32 	%r1, %ctaid.x;
	mov.u32 	%r2, %tid.x;
	shr.u32 	%r3, %r2, 1;
	mad.lo.s32 	%r4, %r1, 25, %r3;
	setp.gt.u32 	%p1, %r4, 5201;
	@%p1 bra 	$L__BB0_2;
	cvta.to.global.u64 	%rd3, %rd2;
	cvta.to.global.u64 	%rd4, %rd1;
	mad.lo.s32 	%r5, %r1, 50, %r2;
	mul.wide.u32 	%rd5, %r5, 4;
	add.s64 	%rd6, %rd3, %rd5;
	ld.global.nc.f32 	%f1, [%rd6];
	sqrt.rn.f32 	%f2, %f1;
	rcp.rn.f32 	%f3, %f2;
	add.s64 	%rd7, %rd4, %rd5;
	st.global.f32 	[%rd7], %f3;
$L__BB0_2:
	ret;

}


// ===== COMPILED SASS (sm_100) =====

	.target	sm_100

	.elftype	@"ET_EXEC"


//--------------------- .note.nv.tkinfo           --------------------------
	.section	.note.nv.tkinfo,"",@"SHT_NOTE"
	.sectionflags	@"SHF_NOTE_NV_TKINFO"
	.tkinfo
        /*0018*/ 	.word	0x00000002
        /*0030*/ 	.string	""
        /*0030*/ 	.string	"ptxas"
        /*0030*/ 	.string	"Cuda compilation tools, release 13.0, V13.0.88"
        /*0030*/ 	.string	"Build cuda_13.0.r13.0/compiler.36424714_0"
        /*0030*/ 	.string	"-arch sm_100 -m 64 "



//--------------------- .note.nv.cuinfo           --------------------------
	.section	.note.nv.cuinfo,"",@"SHT_NOTE"
	.sectionflags	@"SHF_NOTE_NV_CUINFO"
        /*0018*/ 	.short	0x0002
        /*001a*/ 	.short	0x0064
        /*001c*/ 	.short	0x0082
	.zero		2


//--------------------- .nv.info                  --------------------------
	.section	.nv.info,"",@"SHT_CUDA_INFO"
	.align	4


	//----- nvinfo : EIATTR_REGCOUNT
	.align		4
        /*0000*/ 	.byte	0x04, 0x2f
        /*0002*/ 	.short	(.L_1 - .L_0)
	.align		4
.L_0:
        /*0004*/ 	.word	index@(default_function_kernel)
        /*0008*/ 	.word	0x0000000e


	//----- nvinfo : EIATTR_FRAME_SIZE
	.align		4
.L_1:
        /*000c*/ 	.byte	0x04, 0x11
        /*000e*/ 	.short	(.L_3 - .L_2)
	.align		4
.L_2:
        /*0010*/ 	.word	index@($__internal_1_$__cuda_sm20_sqrt_rn_f32_slowpath)
        /*0014*/ 	.word	0x00000000


	//----- nvinfo : EIATTR_FRAME_SIZE
	.align		4
.L_3:
        /*0018*/ 	.byte	0x04, 0x11
        /*001a*/ 	.short	(.L_5 - .L_4)
	.align		4
.L_4:
        /*001c*/ 	.word	index@($__internal_0_$__cuda_sm20_rcp_rn_f32_slowpath)
        /*0020*/ 	.word	0x00000000


	//----- nvinfo : EIATTR_FRAME_SIZE
	.align		4
.L_5:
        /*0024*/ 	.byte	0x04, 0x11
        /*0026*/ 	.short	(.L_7 - .L_6)
	.align		4
.L_6:
        /*0028*/ 	.word	index@(default_function_kernel)
        /*002c*/ 	.word	0x00000000


	//----- nvinfo : EIATTR_MIN_STACK_SIZE
	.align		4
.L_7:
        /*0030*/ 	.byte	0x04, 0x12
        /*0032*/ 	.short	(.L_9 - .L_8)
	.align		4
.L_8:
        /*0034*/ 	.word	index@(default_function_kernel)
        /*0038*/ 	.word	0x00000000
.L_9:


//--------------------- .nv.compat                --------------------------
	.section	.nv.compat,"",@"SHT_CUDA_COMPAT_INFO"
	.align	4
        /*0000*/ 	.byte	0x02, 0x09, 0x00, 0x00, 0x02, 0x02, 0x01, 0x00, 0x02, 0x05, 0x05, 0x00, 0x03, 0x07, 0x01, 0x01
        /*0010*/ 	.byte	0x02, 0x03, 0x00, 0x00, 0x02, 0x06, 0x01, 0x00, 0x04, 0x0b, 0x08, 0x00, 0x01, 0x00, 0x00, 0x00
        /*0020*/ 	.byte	0x00, 0x00, 0x00, 0x00


//--------------------- .nv.info.default_function_kernel --------------------------
	.section	.nv.info.default_function_kernel,"",@"SHT_CUDA_INFO"
	.sectionflags	@""
	.align	4


	//----- nvinfo : EIATTR_CUDA_API_VERSION
	.align		4
        /*0000*/ 	.byte	0x04, 0x37
        /*0002*/ 	.short	(.L_11 - .L_10)
.L_10:
        /*0004*/ 	.word	0x00000082


	//----- nvinfo : EIATTR_KPARAM_INFO
	.align		4
.L_11:
        /*0008*/ 	.byte	0x04, 0x17
        /*000a*/ 	.short	(.L_13 - .L_12)
.L_12:
        /*000c*/ 	.word	0x00000000
        /*0010*/ 	.short	0x0001
        /*0012*/ 	.short	0x0008
        /*0014*/ 	.byte	0x00, 0xf5, 0x21, 0x00


	//----- nvinfo : EIATTR_KPARAM_INFO
	.align		4
.L_13:
        /*0018*/ 	.byte	0x04, 0x17
        /*001a*/ 	.short	(.L_15 - .L_14)
.L_14:
        /*001c*/ 	.word	0x00000000
        /*0020*/ 	.short	0x0000
        /*0022*/ 	.short	0x0000
        /*0024*/ 	.byte	0x00, 0xf5, 0x21, 0x00


	//----- nvinfo : EIATTR_SPARSE_MMA_MASK
	.align		4
.L_15:
        /*0028*/ 	.byte	0x03, 0x50
        /*002a*/ 	.short	0x0000


	//----- nvinfo : EIATTR_MAXREG_COUNT
	.align		4
        /*002c*/ 	.byte	0x03, 0x1b
        /*002e*/ 	.short	0x00ff


	//----- nvinfo : EIATTR_MERCURY_ISA_VERSION
	.align		4
        /*0030*/ 	.byte	0x03, 0x5f
        /*0032*/ 	.short	0x0101


	//----- nvinfo : EIATTR_VRC_CTA_INIT_COUNT
	.align		4
        /*0034*/ 	.byte	0x02, 0x4a
	.zero		1
	.zero		1


	//----- nvinfo : EIATTR_EXIT_INSTR_OFFSETS
	.align		4
        /*0038*/ 	.byte	0x04, 0x1c
        /*003a*/ 	.short	(.L_17 - .L_16)


	//   ....[0]....
.L_16:
        /*003c*/ 	.word	0x00000060


	//   ....[1]....
        /*0040*/ 	.word	0x00000290


	//----- nvinfo : EIATTR_MAX_THREADS
	.align		4
.L_17:
        /*0044*/ 	.byte	0x04, 0x05
        /*0046*/ 	.short	(.L_19 - .L_18)
.L_18:
        /*0048*/ 	.word	0x00000032
        /*004c*/ 	.word	0x00000001
        /*0050*/ 	.word	0x00000001


	//----- nvinfo : EIATTR_CRS_STACK_SIZE
	.align		4
.L_19:
        /*0054*/ 	.byte	0x04, 0x1e
        /*0056*/ 	.short	(.L_21 - .L_20)
.L_20:
        /*0058*/ 	.word	0x00000000


	//----- nvinfo : EIATTR_CBANK_PARAM_SIZE
	.align		4
.L_21:
        /*005c*/ 	.byte	0x03, 0x19
        /*005e*/ 	.short	0x0010


	//----- nvinfo : EIATTR_PARAM_CBANK
	.align		4
        /*0060*/ 	.byte	0x04, 0x0a
        /*0062*/ 	.short	(.L_23 - .L_22)
	.align		4
.L_22:
        /*0064*/ 	.word	index@(.nv.constant0.default_function_kernel)
        /*0068*/ 	.short	0x0380
        /*006a*/ 	.short	0x0010


	//----- nvinfo : EIATTR_SW_WAR
	.align		4
.L_23:
        /*006c*/ 	.byte	0x04, 0x36
        /*006e*/ 	.short	(.L_25 - .L_24)
.L_24:
        /*0070*/ 	.word	0x00000008
.L_25:


//--------------------- .nv.callgraph             --------------------------
	.section	.nv.callgraph,"",@"SHT_CUDA_CALLGRAPH"
	.align	4
	.sectionentsize	8
	.align		4
        /*0000*/ 	.word	0x00000000
	.align		4
        /*0004*/ 	.word	0xffffffff
	.align		4
        /*0008*/ 	.word	0x00000000
	.align		4
        /*000c*/ 	.word	0xfffffffe
	.align		4
        /*0010*/ 	.word	0x00000000
	.align		4
        /*0014*/ 	.word	0xfffffffd
	.align		4
        /*0018*/ 	.word	0x00000000
	.align		4
        /*001c*/ 	.word	0xfffffffc


//--------------------- .text.default_function_kernel --------------------------
	.section	.text.default_function_kernel,"ax",@progbits
	.align	128
        .global         default_function_kernel
        .type           default_function_kernel,@function
        .size           default_function_kernel,(.L_x_13 - default_function_kernel)
        .other          default_function_kernel,@"STO_CUDA_ENTRY STV_DEFAULT"
default_function_kernel:
.text.default_function_kernel:
[----:B------:R-:W-:Y:S01]  /*0000*/  LDC R1, c[0x0][0x37c] ;  /* 0x0000df00ff017b82 */ /* 0x000fe20000000800 */
[----:B------:R-:W0:Y:S01]  /*0010*/  S2R R2, SR_TID.X ;  /* 0x0000000000027919 */ /* 0x000e220000002100 */
[----:B------:R-:W1:Y:S01]  /*0020*/  S2R R3, SR_CTAID.X ;  /* 0x0000000000037919 */ /* 0x000e620000002500 */
[----:B0-----:R-:W-:-:S05]  /*0030*/  SHF.R.U32.HI R0, RZ, 0x1, R2 ;  /* 0x00000001ff007819 */ /* 0x001fca0000011602 */
[----:B-1----:R-:W-:-:S05]  /*0040*/  IMAD R0, R3, 0x19, R0 ;  /* 0x0000001903007824 */ /* 0x002fca00078e0200 */
[----:B------:R-:W-:-:S13]  /*0050*/  ISETP.GT.U32.AND P0, PT, R0, 0x1451, PT ;  /* 0x000014510000780c */ /* 0x000fda0003f04070 */
[----:B------:R-:W-:Y:S05]  /*0060*/  @P0 EXIT ;  /* 0x000000000000094d */ /* 0x000fea0003800000 */
[----:B------:R-:W0:Y:S01]  /*0070*/  LDC.64 R4, c[0x0][0x388] ;  /* 0x0000e200ff047b82 */ /* 0x000e220000000a00 */
[----:B------:R-:W1:Y:S01]  /*0080*/  LDCU.64 UR4, c[0x0][0x358] ;  /* 0x00006b00ff0477ac */ /* 0x000e620008000a00 */
[----:B------:R-:W-:-:S04]  /*0090*/  IMAD R3, R3, 0x32, R2 ;  /* 0x0000003203037824 */ /* 0x000fc800078e0202 */
[----:B0-----:R-:W-:-:S05]  /*00a0*/  IMAD.WIDE.U32 R4, R3, 0x4, R4 ;  /* 0x0000000403047825 */ /* 0x001fca00078e0004 */
[----:B-1----:R-:W2:Y:S01]  /*00b0*/  LDG.E.CONSTANT R0, desc[UR4][R4.64] ;  /* 0x0000000404007981 */ /* 0x002ea2000c1e9900 */
[----:B------:R-:W-:Y:S01]  /*00c0*/  BSSY.RECONVERGENT B0, `(.L_x_0) ;  /* 0x000000c000007945 */ /* 0x000fe20003800200 */
[----:B--2---:R-:W-:Y:S01]  /*00d0*/  VIADD R2, R0, 0xf3000000 ;  /* 0xf300000000027836 */ /* 0x004fe20000000000 */
[----:B------:R0:W1:Y:S04]  /*00e0*/  MUFU.RSQ R7, R0 ;  /* 0x0000000000077308 */ /* 0x0000680000001400 */
[----:B------:R-:W-:-:S13]  /*00f0*/  ISETP.GT.U32.AND P0, PT, R2, 0x727fffff, PT ;  /* 0x727fffff0200780c */ /* 0x000fda0003f04070 */
[----:B01----:R-:W-:Y:S05]  /*0100*/  @!P0 BRA `(.L_x_1) ;  /* 0x00000000000c8947 */ /* 0x003fea0003800000 */
[----:B------:R-:W-:-:S07]  /*0110*/  MOV R8, 0x130 ;  /* 0x0000013000087802 */ /* 0x000fce0000000f00 */
[----:B------:R-:W-:Y:S05]  /*0120*/  CALL.REL.NOINC `($__internal_1_$__cuda_sm20_sqrt_rn_f32_slowpath) ;  /* 0x0000000400307944 */ /* 0x000fea0003c00000 */
[----:B------:R-:W-:Y:S05]  /*0130*/  BRA `(.L_x_2) ;  /* 0x0000000000107947 */ /* 0x000fea0003800000 */
.L_x_1:
[----:B------:R-:W-:Y:S01]  /*0140*/  FMUL.FTZ R5, R0, R7 ;  /* 0x0000000700057220 */ /* 0x000fe20000410000 */
[----:B------:R-:W-:-:S03]  /*0150*/  FMUL.FTZ R2, R7, 0.5 ;  /* 0x3f00000007027820 */ /* 0x000fc60000410000 */
[----:B------:R-:W-:-:S04]  /*0160*/  FFMA R0, -R5, R5, R0 ;  /* 0x0000000505007223 */ /* 0x000fc80000000100 */
[----:B------:R-:W-:-:S07]  /*0170*/  FFMA R2, R0, R2, R5 ;  /* 0x0000000200027223 */ /* 0x000fce0000000005 */
.L_x_2:
[----:B------:R-:W-:Y:S05]  /*0180*/  BSYNC.RECONVERGENT B0 ;  /* 0x0000000000007941 */ /* 0x000fea0003800200 */
.L_x_0:
[----:B------:R-:W-:Y:S01]  /*0190*/  VIADD R0, R2, 0x1800000 ;  /* 0x0180000002007836 */ /* 0x000fe20000000000 */
[----:B------:R-:W-:Y:S04]  /*01a0*/  BSSY.RECONVERGENT B0, `(.L_x_3) ;  /* 0x000000b000007945 */ /* 0x000fe80003800200 */
[----:B------:R-:W-:-:S04]  /*01b0*/  LOP3.LUT R0, R0, 0x7f800000, RZ, 0xc0, !PT ;  /* 0x7f80000000007812 */ /* 0x000fc800078ec0ff */
[----:B------:R-:W-:-:S13]  /*01c0*/  ISETP.GT.U32.AND P0, PT, R0, 0x1ffffff, PT ;  /* 0x01ffffff0000780c */ /* 0x000fda0003f04070 */
[----:B------:R-:W-:Y:S05]  /*01d0*/  @P0 BRA `(.L_x_4) ;  /* 0x00000000000c0947 */ /* 0x000fea0003800000 */
[----:B------:R-:W-:-:S07]  /*01e0*/  MOV R4, 0x200 ;  /* 0x0000020000047802 */ /* 0x000fce0000000f00 */
[----:B------:R-:W-:Y:S05]  /*01f0*/  CALL.REL.NOINC `($__internal_0_$__cuda_sm20_rcp_rn_f32_slowpath) ;  /* 0x0000000000287944 */ /* 0x000fea0003c00000 */
[----:B------:R-:W-:Y:S05]  /*0200*/  BRA `(.L_x_5) ;  /* 0x0000000000107947 */ /* 0x000fea0003800000 */
.L_x_4:
[----:B------:R-:W0:Y:S02]  /*0210*/  MUFU.RCP R7, R2 ;  /* 0x0000000200077308 */ /* 0x000e240000001000 */
[----:B0-----:R-:W-:-:S04]  /*0220*/  FFMA R0, R7, R2, -1 ;  /* 0xbf80000007007423 */ /* 0x001fc80000000002 */
[----:B------:R-:W-:-:S04]  /*0230*/  FADD.FTZ R0, -R0, -RZ ;  /* 0x800000ff00007221 */ /* 0x000fc80000010100 */
[----:B------:R-:W-:-:S07]  /*0240*/  FFMA R7, R7, R0, R7 ;  /* 0x0000000007077223 */ /* 0x000fce0000000007 */
.L_x_5:
[----:B------:R-:W-:Y:S05]  /*0250*/  BSYNC.RECONVERGENT B0 ;  /* 0x0000000000007941 */ /* 0x000fea0003800200 */
.L_x_3:
[----:B------:R-:W0:Y:S02]  /*0260*/  LDC.64 R4, c[0x0][0x380] ;  /* 0x0000e000ff047b82 */ /* 0x000e240000000a00 */
[----:B0-----:R-:W-:-:S05]  /*0270*/  IMAD.WIDE.U32 R2, R3, 0x4, R4 ;  /* 0x0000000403027825 */ /* 0x001fca00078e0004 */
[----:B------:R-:W-:Y:S01]  /*0280*/  STG.E desc[UR4][R2.64], R7 ;  /* 0x0000000702007986 */ /* 0x000fe2000c101904 */
[----:B------:R-:W-:Y:S05]  /*0290*/  EXIT ;  /* 0x000000000000794d */ /* 0x000fea0003800000 */
        .weak           $__internal_0_$__cuda_sm20_rcp_rn_f32_slowpath
        .type           $__internal_0_$__cuda_sm20_rcp_rn_f32_slowpath,@function
        .size           $__internal_0_$__cuda_sm20_rcp_rn_f32_slowpath,($__internal_1_$__cuda_sm20_sqrt_rn_f32_slowpath - $__internal_0_$__cuda_sm20_rcp_rn_f32_slowpath)
$__internal_0_$__cuda_sm20_rcp_rn_f32_slowpath:
[----:B------:R-:W-:Y:S01]  /*02a0*/  SHF.L.U32 R0, R2, 0x1, RZ ;  /* 0x0000000102007819 */ /* 0x000fe200000006ff */
[----:B------:R-:W-:Y:S03]  /*02b0*/  BSSY.RECONVERGENT B1, `(.L_x_6) ;  /* 0x0000030000017945 */ /* 0x000fe60003800200 */
[----:B------:R-:W-:-:S04]  /*02c0*/  SHF.R.U32.HI R9, RZ, 0x18, R0 ;  /* 0x00000018ff097819 */ /* 0x000fc80000011600 */
[----:B------:R-:W-:-:S13]  /*02d0*/  ISETP.NE.U32.AND P0, PT, R9, RZ, PT ;  /* 0x000000ff0900720c */ /* 0x000fda0003f05070 */
[----:B------:R-:W-:Y:S05]  /*02e0*/  @P0 BRA `(.L_x_7) ;  /* 0x0000000000280947 */ /* 0x000fea0003800000 */
[----:B------:R-:W-:-:S05]  /*02f0*/  IMAD.SHL.U32 R0, R2, 0x2, RZ ;  /* 0x0000000202007824 */ /* 0x000fca00078e00ff */
[----:B------:R-:W-:-:S13]  /*0300*/  ISETP.NE.AND P0, PT, R0, RZ, PT ;  /* 0x000000ff0000720c */ /* 0x000fda0003f05270 */
[----:B------:R-:W-:Y:S01]  /*0310*/  @P0 FFMA R6, R2, 1.84467440737095516160e+19, RZ ;  /* 0x5f80000002060823 */ /* 0x000fe200000000ff */
[----:B------:R-:W-:Y:S08]  /*0320*/  @!P0 MUFU.RCP R5, R2 ;  /* 0x0000000200058308 */ /* 0x000ff00000001000 */
[----:B------:R-:W0:Y:S02]  /*0330*/  @P0 MUFU.RCP R7, R6 ;  /* 0x0000000600070308 */ /* 0x000e240000001000 */
[----:B0-----:R-:W-:-:S04]  /*0340*/  @P0 FFMA R0, R6, R7, -1 ;  /* 0xbf80000006000423 */ /* 0x001fc80000000007 */
[----:B------:R-:W-:-:S04]  /*0350*/  @P0 FADD.FTZ R0, -R0, -RZ ;  /* 0x800000ff00000221 */ /* 0x000fc80000010100 */
[----:B------:R-:W-:-:S04]  /*0360*/  @P0 FFMA R0, R7, R0, R7 ;  /* 0x0000000007000223 */ /* 0x000fc80000000007 */
[----:B------:R-:W-:Y:S01]  /*0370*/  @P0 FFMA R5, R0, 1.84467440737095516160e+19, RZ ;  /* 0x5f80000000050823 */ /* 0x000fe200000000ff */
[----:B------:R-:W-:Y:S06]  /*0380*/  BRA `(.L_x_8) ;  /* 0x0000000000887947 */ /* 0x000fec0003800000 */
.L_x_7:
[----:B------:R-:W-:-:S05]  /*0390*/  VIADD R11, R9, 0xffffff03 ;  /* 0xffffff03090b7836 */ /* 0x000fca0000000000 */
[----:B------:R-:W-:-:S13]  /*03a0*/  ISETP.GT.U32.AND P0, PT, R11, 0x1, PT ;  /* 0x000000010b00780c */ /* 0x000fda0003f04070 */
[----:B------:R-:W-:Y:S05]  /*03b0*/  @P0 BRA `(.L_x_9) ;  /* 0x0000000000780947 */ /* 0x000fea0003800000 */
[----:B------:R-:W-:Y:S01]  /*03c0*/  LOP3.LUT R0, R2, 0x7fffff, RZ, 0xc0, !PT ;  /* 0x007fffff02007812 */ /* 0x000fe200078ec0ff */
[----:B------:R-:W-:-:S03]  /*03d0*/  HFMA2 R8, -RZ, RZ, 0, 1.78813934326171875e-07 ;  /* 0x00000003ff087431 */ /* 0x000fc600000001ff */
[----:B------:R-:W-:-:S04]  /*03e0*/  LOP3.LUT R0, R0, 0x3f800000, RZ, 0xfc, !PT ;  /* 0x3f80000000007812 */ /* 0x000fc800078efcff */
[----:B------:R-:W0:Y:S01]  /*03f0*/  MUFU.RCP R5, R0 ;  /* 0x0000000000057308 */ /* 0x000e220000001000 */
[----:B------:R-:W-:Y:S01]  /*0400*/  SHF.L.U32 R8, R8, R11, RZ ;  /* 0x0000000b08087219 */ /* 0x000fe200000006ff */
[----:B0-----:R-:W-:-:S04]  /*0410*/  FFMA R6, R0, R5, -1 ;  /* 0xbf80000000067423 */ /* 0x001fc80000000005 */
[----:B------:R-:W-:-:S04]  /*0420*/  FADD.FTZ R6, -R6, -RZ ;  /* 0x800000ff06067221 */ /* 0x000fc80000010100 */
[CCC-:B------:R-:W-:Y:S01]  /*0430*/  FFMA.RM R7, R5.reuse, R6.reuse, R5.reuse ;  /* 0x0000000605077223 */ /* 0x1c0fe20000004005 */
[----:B------:R-:W-:-:S04]  /*0440*/  FFMA.RP R6, R5, R6, R5 ;  /* 0x0000000605067223 */ /* 0x000fc80000008005 */
[C---:B------:R-:W-:Y:S02]  /*0450*/  LOP3.LUT R5, R7.reuse, 0x7fffff, RZ, 0xc0, !PT ;  /* 0x007fffff07057812 */ /* 0x040fe400078ec0ff */
[----:B------:R-:W-:Y:S02]  /*0460*/  FSETP.NEU.FTZ.AND P0, PT, R7, R6, PT ;  /* 0x000000060700720b */ /* 0x000fe40003f1d000 */
[----:B------:R-:W-:Y:S02]  /*0470*/  LOP3.LUT R5, R5, 0x800000, RZ, 0xfc, !PT ;  /* 0x0080000005057812 */ /* 0x000fe400078efcff */
[----:B------:R-:W-:Y:S02]  /*0480*/  SEL R6, RZ, 0xffffffff, !P0 ;  /* 0xffffffffff067807 */ /* 0x000fe40004000000 */
[----:B------:R-:W-:-:S03]  /*0490*/  LOP3.LUT R8, R8, R5, RZ, 0xc0, !PT ;  /* 0x0000000508087212 */ /* 0x000fc600078ec0ff */
[----:B------:R-:W-:Y:S01]  /*04a0*/  IMAD.MOV R6, RZ, RZ, -R6 ;  /* 0x000000ffff067224 */ /* 0x000fe200078e0a06 */
[----:B------:R-:W-:-:S04]  /*04b0*/  SHF.R.U32.HI R8, RZ, R11, R8 ;  /* 0x0000000bff087219 */ /* 0x000fc80000011608 */
[----:B------:R-:W-:Y:S02]  /*04c0*/  LOP3.LUT P1, RZ, R6, R11, R5, 0xf8, !PT ;  /* 0x0000000b06ff7212 */ /* 0x000fe4000782f805 */
[C---:B------:R-:W-:Y:S02]  /*04d0*/  LOP3.LUT P0, RZ, R8.reuse, 0x1, RZ, 0xc0, !PT ;  /* 0x0000000108ff7812 */ /* 0x040fe4000780c0ff */
[----:B------:R-:W-:-:S04]  /*04e0*/  LOP3.LUT P2, RZ, R8, 0x2, RZ, 0xc0, !PT ;  /* 0x0000000208ff7812 */ /* 0x000fc8000784c0ff */
[----:B------:R-:W-:Y:S02]  /*04f0*/  PLOP3.LUT P0, PT, P0, P1, P2, 0xe0, 0x0 ;  /* 0x000000000000781c */ /* 0x000fe40000703c20 */
[----:B------:R-:W-:Y:S02]  /*0500*/  LOP3.LUT P1, RZ, R2, 0x7fffff, RZ, 0xc0, !PT ;  /* 0x007fffff02ff7812 */ /* 0x000fe4000782c0ff */
[----:B------:R-:W-:-:S04]  /*0510*/  SEL R0, RZ, 0x1, !P0 ;  /* 0x00000001ff007807 */ /* 0x000fc80004000000 */
[----:B------:R-:W-:-:S04]  /*0520*/  IADD3 R0, PT, PT, -R0, RZ, RZ ;  /* 0x000000ff00007210 */ /* 0x000fc80007ffe1ff */
[----:B------:R-:W-:Y:S01]  /*0530*/  ISETP.GE.AND P0, PT, R0, RZ, PT ;  /* 0x000000ff0000720c */ /* 0x000fe20003f06270 */
[----:B------:R-:W-:-:S05]  /*0540*/  VIADD R0, R9, 0xffffff04 ;  /* 0xffffff0409007836 */ /* 0x000fca0000000000 */
[----:B------:R-:W-:-:S07]  /*0550*/  SHF.R.U32.HI R5, RZ, R0, R5 ;  /* 0x00000000ff057219 */ /* 0x000fce0000011605 */
[----:B------:R-:W-:-:S05]  /*0560*/  @!P0 IADD3 R5, PT, PT, R5, 0x1, RZ ;  /* 0x0000000105058810 */ /* 0x000fca0007ffe0ff */
[----:B------:R-:W-:-:S05]  /*0570*/  @!P1 IMAD.SHL.U32 R5, R5, 0x2, RZ ;  /* 0x0000000205059824 */ /* 0x000fca00078e00ff */
[----:B------:R-:W-:Y:S01]  /*0580*/  LOP3.LUT R5, R5, 0x80000000, R2, 0xf8, !PT ;  /* 0x8000000005057812 */ /* 0x000fe200078ef802 */
[----:B------:R-:W-:Y:S06]  /*0590*/  BRA `(.L_x_8) ;  /* 0x0000000000047947 */ /* 0x000fec0003800000 */
.L_x_9:
[----:B------:R0:W1:Y:S02]  /*05a0*/  MUFU.RCP R5, R2 ;  /* 0x0000000200057308 */ /* 0x0000640000001000 */
.L_x_8:
[----:B------:R-:W-:Y:S05]  /*05b0*/  BSYNC.RECONVERGENT B1 ;  /* 0x0000000000017941 */ /* 0x000fea0003800200 */
.L_x_6:
[----:B-1----:R-:W-:Y:S01]  /*05c0*/  MOV R7, R5 ;  /* 0x0000000500077202 */ /* 0x002fe20000000f00 */
[----:B------:R-:W-:-:S04]  /*05d0*/  IMAD.MOV.U32 R5, RZ, RZ, 0x0 ;  /* 0x00000000ff057424 */ /* 0x000fc800078e00ff */
[----:B0-----:R-:W-:Y:S05]  /*05e0*/  RET.REL.NODEC R4 `(default_function_kernel) ;  /* 0xfffffff804847950 */ /* 0x001fea0003c3ffff */
        .weak           $__internal_1_$__cuda_sm20_sqrt_rn_f32_slowpath
        .type           $__internal_1_$__cuda_sm20_sqrt_rn_f32_slowpath,@function
        .size           $__internal_1_$__cuda_sm20_sqrt_rn_f32_slowpath,(.L_x_13 - $__internal_1_$__cuda_sm20_sqrt_rn_f32_slowpath)
$__internal_1_$__cuda_sm20_sqrt_rn_f32_slowpath:
[----:B------:R-:W-:-:S13]  /*05f0*/  LOP3.LUT P0, RZ, R0, 0x7fffffff, RZ, 0xc0, !PT ;  /* 0x7fffffff00ff7812 */ /* 0x000fda000780c0ff */
[----:B------:R-:W-:Y:S01]  /*0600*/  @!P0 MOV R2, R0 ;  /* 0x0000000000028202 */ /* 0x000fe20000000f00 */
[----:B------:R-:W-:Y:S06]  /*0610*/  @!P0 BRA `(.L_x_10) ;  /* 0x0000000000408947 */ /* 0x000fec0003800000 */
[----:B------:R-:W-:-:S13]  /*0620*/  FSETP.GEU.FTZ.AND P0, PT, R0, RZ, PT ;  /* 0x000000ff0000720b */ /* 0x000fda0003f1e000 */
[----:B------:R-:W-:Y:S01]  /*0630*/  @!P0 IMAD.MOV.U32 R2, RZ, RZ, 0x7fffffff ;  /* 0x7fffffffff028424 */ /* 0x000fe200078e00ff */
[----:B------:R-:W-:Y:S06]  /*0640*/  @!P0 BRA `(.L_x_10) ;  /* 0x0000000000348947 */ /* 0x000fec0003800000 */
[----:B------:R-:W-:-:S13]  /*0650*/  FSETP.GTU.FTZ.AND P0, PT, |R0|, +INF , PT ;  /* 0x7f8000000000780b */ /* 0x000fda0003f1c200 */
[----:B------:R-:W-:Y:S01]  /*0660*/  @P0 FADD.FTZ R2, R0, 1 ;  /* 0x3f80000000020421 */ /* 0x000fe20000010000 */
[----:B------:R-:W-:Y:S06]  /*0670*/  @P0 BRA `(.L_x_10) ;  /* 0x0000000000280947 */ /* 0x000fec0003800000 */
[----:B------:R-:W-:-:S13]  /*0680*/  FSETP.NEU.FTZ.AND P0, PT, |R0|, +INF , PT ;  /* 0x7f8000000000780b */ /* 0x000fda0003f1d200 */
[----:B------:R-:W-:-:S04]  /*0690*/  @P0 FFMA R4, R0, 1.84467440737095516160e+19, RZ ;  /* 0x5f80000000040823 */ /* 0x000fc800000000ff */
[----:B------:R-:W0:Y:S02]  /*06a0*/  @P0 MUFU.RSQ R5, R4 ;  /* 0x0000000400050308 */ /* 0x000e240000001400 */
[----:B0-----:R-:W-:Y:S01]  /*06b0*/  @P0 FMUL.FTZ R7, R4, R5 ;  /* 0x0000000504070220 */ /* 0x001fe20000410000 */
[----:B------:R-:W-:-:S03]  /*06c0*/  @P0 FMUL.FTZ R5, R5, 0.5 ;  /* 0x3f00000005050820 */ /* 0x000fc60000410000 */
[----:B------:R-:W-:-:S04]  /*06d0*/  @P0 FADD.FTZ R2, -R7, -RZ ;  /* 0x800000ff07020221 */ /* 0x000fc80000010100 */
[----:B------:R-:W-:Y:S01]  /*06e0*/  @P0 FFMA R6, R7, R2, R4 ;  /* 0x0000000207060223 */ /* 0x000fe20000000004 */
[----:B------:R-:W-:-:S03]  /*06f0*/  @!P0 MOV R2, R0 ;  /* 0x0000000000028202 */ /* 0x000fc60000000f00 */
[----:B------:R-:W-:-:S04]  /*0700*/  @P0 FFMA R5, R6, R5, R7 ;  /* 0x0000000506050223 */ /* 0x000fc80000000007 */
[----:B------:R-:W-:-:S07]  /*0710*/  @P0 FMUL.FTZ R2, R5, 2.3283064365386962891e-10 ;  /* 0x2f80000005020820 */ /* 0x000fce0000410000 */
.L_x_10:
[----:B------:R-:W-:Y:S02]  /*0720*/  HFMA2 R5, -RZ, RZ, 0, 0 ;  /* 0x00000000ff057431 */ /* 0x000fe400000001ff */
[----:B------:R-:W-:-:S04]  /*0730*/  IMAD.MOV.U32 R4, RZ, RZ, R8 ;  /* 0x000000ffff047224 */ /* 0x000fc800078e0008 */
[----:B------:R-:W-:Y:S05]  /*0740*/  RET.REL.NODEC R4 `(default_function_kernel) ;  /* 0xfffffff8042c7950 */ /* 0x000fea0003c3ffff */
.L_x_11:
[----:B------:R-:W-:-:S00]  /*0750*/  BRA `(.L_x_11) ;  /* 0xfffffffc00fc7947 */ /* 0x000fc0000383ffff */
[----:B------:R-:W-:-:S00]  /*0760*/  NOP ;  /* 0x0000000000007918 */ /* 0x000fc00000000000 */
        /* <DEDUP_REMOVED lines=9> */
.L_x_13:


//--------------------- .nv.shared.reserved.0     --------------------------
	.section	.nv.shared.reserved.0,"aw",@nobits
	.weak		__nv_reservedSMEM_offset_0_alias
	.size		__nv_reservedSMEM_offset_0_alias, 0, 64
	.other		__nv_reservedSMEM_offset_0_alias,@"STO_CUDA_RESERVED_SHARED STV_DEFAULT"
__nv_reservedSMEM_offset_0_alias:
	.zero		0
	.zero		64


//--------------------- .nv.constant0.default_function_kernel --------------------------
	.section	.nv.constant0.default_function_kernel,"a",@progbits
	.sectionflags	@""
	.align	4
.nv.constant0.default_function_kernel:
	.zero		912


//--------------------- SYMBOLS --------------------------

	.type		.nv.reservedSmem.offset0,@object
	.size		.nv.reservedSmem.offset0,0x4
